//
// Generated by NVIDIA NVVM Compiler
//
// Compiler Build ID: CL-36424714
// Cuda compilation tools, release 13.0, V13.0.88
// Based on NVVM 20.0.0
//

.version 9.0
.target sm_100
.address_size 64

	// .globl	_Z12squareKernelIiEvPT_m

.visible .entry _Z12squareKernelIiEvPT_m(
	.param .u64 .ptr .align 1 _Z12squareKernelIiEvPT_m_param_0,
	.param .u64 _Z12squareKernelIiEvPT_m_param_1
)
{
	.reg .pred 	%p<2>;
	.reg .b32 	%r<7>;
	.reg .b64 	%rd<7>;

	ld.param.u64 	%rd2, [_Z12squareKernelIiEvPT_m_param_0];
	ld.param.u64 	%rd3, [_Z12squareKernelIiEvPT_m_param_1];
	mov.u32 	%r1, %ctaid.x;
	mov.u32 	%r2, %ntid.x;
	mov.u32 	%r3, %tid.x;
	mad.lo.s32 	%r4, %r1, %r2, %r3;
	cvt.u64.u32 	%rd1, %r4;
	setp.le.u64 	%p1, %rd3, %rd1;
	@%p1 bra 	$L__BB0_2;
	cvta.to.global.u64 	%rd4, %rd2;
	shl.b64 	%rd5, %rd1, 2;
	add.s64 	%rd6, %rd4, %rd5;
	ld.global.u32 	%r5, [%rd6];
	mul.lo.s32 	%r6, %r5, %r5;
	st.global.u32 	[%rd6], %r6;
$L__BB0_2:
	ret;

}
	// .globl	_Z12squareKernelIfEvPT_m
.visible .entry _Z12squareKernelIfEvPT_m(
	.param .u64 .ptr .align 1 _Z12squareKernelIfEvPT_m_param_0,
	.param .u64 _Z12squareKernelIfEvPT_m_param_1
)
{
	.reg .pred 	%p<2>;
	.reg .b32 	%r<5>;
	.reg .b32 	%f<3>;
	.reg .b64 	%rd<7>;

	ld.param.u64 	%rd2, [_Z12squareKernelIfEvPT_m_param_0];
	ld.param.u64 	%rd3, [_Z12squareKernelIfEvPT_m_param_1];
	mov.u32 	%r1, %ctaid.x;
	mov.u32 	%r2, %ntid.x;
	mov.u32 	%r3, %tid.x;
	mad.lo.s32 	%r4, %r1, %r2, %r3;
	cvt.u64.u32 	%rd1, %r4;
	setp.le.u64 	%p1, %rd3, %rd1;
	@%p1 bra 	$L__BB1_2;
	cvta.to.global.u64 	%rd4, %rd2;
	shl.b64 	%rd5, %rd1, 2;
	add.s64 	%rd6, %rd4, %rd5;
	ld.global.f32 	%f1, [%rd6];
	mul.f32 	%f2, %f1, %f1;
	st.global.f32 	[%rd6], %f2;
$L__BB1_2:
	ret;

}
	// .globl	_Z12squareKernelIdEvPT_m
.visible .entry _Z12squareKernelIdEvPT_m(
	.param .u64 .ptr .align 1 _Z12squareKernelIdEvPT_m_param_0,
	.param .u64 _Z12squareKernelIdEvPT_m_param_1
)
{
	.reg .pred 	%p<2>;
	.reg .b32 	%r<5>;
	.reg .b64 	%rd<7>;
	.reg .b64 	%fd<3>;

	ld.param.u64 	%rd2, [_Z12squareKernelIdEvPT_m_param_0];
	ld.param.u64 	%rd3, [_Z12squareKernelIdEvPT_m_param_1];
	mov.u32 	%r1, %ctaid.x;
	mov.u32 	%r2, %ntid.x;
	mov.u32 	%r3, %tid.x;
	mad.lo.s32 	%r4, %r1, %r2, %r3;
	cvt.u64.u32 	%rd1, %r4;
	setp.le.u64 	%p1, %rd3, %rd1;
	@%p1 bra 	$L__BB2_2;
	cvta.to.global.u64 	%rd4, %rd2;
	shl.b64 	%rd5, %rd1, 3;
	add.s64 	%rd6, %rd4, %rd5;
	ld.global.f64 	%fd1, [%rd6];
	mul.f64 	%fd2, %fd1, %fd1;
	st.global.f64 	[%rd6], %fd2;
$L__BB2_2:
	ret;

}


// ===== COMPILED SASS (sm_100) =====

	.target	sm_100

	.elftype	@"ET_EXEC"


//--------------------- .note.nv.tkinfo           --------------------------
	.section	.note.nv.tkinfo,"",@"SHT_NOTE"
	.sectionflags	@"SHF_NOTE_NV_TKINFO"
	.tkinfo
        /*0018*/ 	.word	0x00000002
        /*0030*/ 	.string	""
        /*0030*/ 	.string	"ptxas"
        /*0030*/ 	.string	"Cuda compilation tools, release 13.0, V13.0.88"
        /*0030*/ 	.string	"Build cuda_13.0.r13.0/compiler.36424714_0"
        /*0030*/ 	.string	"-arch sm_100 -m 64 "



//--------------------- .note.nv.cuinfo           --------------------------
	.section	.note.nv.cuinfo,"",@"SHT_NOTE"
	.sectionflags	@"SHF_NOTE_NV_CUINFO"
        /*0018*/ 	.short	0x0002
        /*001a*/ 	.short	0x0064
        /*001c*/ 	.short	0x0082
	.zero		2


//--------------------- .nv.info                  --------------------------
	.section	.nv.info,"",@"SHT_CUDA_INFO"
	.align	4


	//----- nvinfo : EIATTR_REGCOUNT
	.align		4
        /*0000*/ 	.byte	0x04, 0x2f
        /*0002*/ 	.short	(.L_1 - .L_0)
	.align		4
.L_0:
        /*0004*/ 	.word	index@(_Z12squareKernelIiEvPT_m)
        /*0008*/ 	.word	0x00000008


	//----- nvinfo : EIATTR_FRAME_SIZE
	.align		4
.L_1:
        /*000c*/ 	.byte	0x04, 0x11
        /*000e*/ 	.short	(.L_3 - .L_2)
	.align		4
.L_2:
        /*0010*/ 	.word	index@(_Z12squareKernelIiEvPT_m)
        /*0014*/ 	.word	0x00000000


	//----- nvinfo : EIATTR_REGCOUNT
	.align		4
.L_3:
        /*0018*/ 	.byte	0x04, 0x2f
        /*001a*/ 	.short	(.L_5 - .L_4)
	.align		4
.L_4:
        /*001c*/ 	.word	index@(_Z12squareKernelIfEvPT_m)
        /*0020*/ 	.word	0x00000008


	//----- nvinfo : EIATTR_FRAME_SIZE
	.align		4
.L_5:
        /*0024*/ 	.byte	0x04, 0x11
        /*0026*/ 	.short	(.L_7 - .L_6)
	.align		4
.L_6:
        /*0028*/ 	.word	index@(_Z12squareKernelIfEvPT_m)
        /*002c*/ 	.word	0x00000000


	//----- nvinfo : EIATTR_REGCOUNT
	.align		4
.L_7:
        /*0030*/ 	.byte	0x04, 0x2f
        /*0032*/ 	.short	(.L_9 - .L_8)
	.align		4
.L_8:
        /*0034*/ 	.word	index@(_Z12squareKernelIdEvPT_m)
        /*0038*/ 	.word	0x00000008


	//----- nvinfo : EIATTR_FRAME_SIZE
	.align		4
.L_9:
        /*003c*/ 	.byte	0x04, 0x11
        /*003e*/ 	.short	(.L_11 - .L_10)
	.align		4
.L_10:
        /*0040*/ 	.word	index@(_Z12squareKernelIdEvPT_m)
        /*0044*/ 	.word	0x00000000


	//----- nvinfo : EIATTR_MIN_STACK_SIZE
	.align		4
.L_11:
        /*0048*/ 	.byte	0x04, 0x12
        /*004a*/ 	.short	(.L_13 - .L_12)
	.align		4
.L_12:
        /*004c*/ 	.word	index@(_Z12squareKernelIdEvPT_m)
        /*0050*/ 	.word	0x00000000


	//----- nvinfo : EIATTR_MIN_STACK_SIZE
	.align		4
.L_13:
        /*0054*/ 	.byte	0x04, 0x12
        /*0056*/ 	.short	(.L_15 - .L_14)
	.align		4
.L_14:
        /*0058*/ 	.word	index@(_Z12squareKernelIfEvPT_m)
        /*005c*/ 	.word	0x00000000


	//----- nvinfo : EIATTR_MIN_STACK_SIZE
	.align		4
.L_15:
        /*0060*/ 	.byte	0x04, 0x12
        /*0062*/ 	.short	(.L_17 - .L_16)
	.align		4
.L_16:
        /*0064*/ 	.word	index@(_Z12squareKernelIiEvPT_m)
        /*0068*/ 	.word	0x00000000
.L_17:


//--------------------- .nv.compat                --------------------------
	.section	.nv.compat,"",@"SHT_CUDA_COMPAT_INFO"
	.align	4
        /*0000*/ 	.byte	0x02, 0x09, 0x00, 0x00, 0x02, 0x02, 0x01, 0x00, 0x02, 0x05, 0x05, 0x00, 0x03, 0x07, 0x01, 0x01
        /*0010*/ 	.byte	0x02, 0x03, 0x00, 0x00, 0x02, 0x06, 0x01, 0x00, 0x04, 0x0b, 0x08, 0x00, 0x01, 0x00, 0x00, 0x00
        /*0020*/ 	.byte	0x00, 0x00, 0x00, 0x00


//--------------------- .nv.info._Z12squareKernelIdEvPT_m --------------------------
	.section	.nv.info._Z12squareKernelIdEvPT_m,"",@"SHT_CUDA_INFO"
	.sectionflags	@""
	.align	4


	//----- nvinfo : EIATTR_CUDA_API_VERSION
	.align		4
        /*0000*/ 	.byte	0x04, 0x37
        /*0002*/ 	.short	(.L_19 - .L_18)
.L_18:
        /*0004*/ 	.word	0x00000082


	//----- nvinfo : EIATTR_KPARAM_INFO
	.align		4
.L_19:
        /*0008*/ 	.byte	0x04, 0x17
        /*000a*/ 	.short	(.L_21 - .L_20)
.L_20:
        /*000c*/ 	.word	0x00000000
        /*0010*/ 	.short	0x0001
        /*0012*/ 	.short	0x0008
        /*0014*/ 	.byte	0x00, 0xf0, 0x21, 0x00


	//----- nvinfo : EIATTR_KPARAM_INFO
	.align		4
.L_21:
        /*0018*/ 	.byte	0x04, 0x17
        /*001a*/ 	.short	(.L_23 - .L_22)
.L_22:
        /*001c*/ 	.word	0x00000000
        /*0020*/ 	.short	0x0000
        /*0022*/ 	.short	0x0000
        /*0024*/ 	.byte	0x00, 0xf5, 0x21, 0x00


	//----- nvinfo : EIATTR_SPARSE_MMA_MASK
	.align		4
.L_23:
        /*0028*/ 	.byte	0x03, 0x50
        /*002a*/ 	.short	0x0000


	//----- nvinfo : EIATTR_MAXREG_COUNT
	.align		4
        /*002c*/ 	.byte	0x03, 0x1b
        /*002e*/ 	.short	0x00ff


	//----- nvinfo : EIATTR_MERCURY_ISA_VERSION
	.align		4
        /*0030*/ 	.byte	0x03, 0x5f
        /*0032*/ 	.short	0x0101


	//----- nvinfo : EIATTR_VRC_CTA_INIT_COUNT
	.align		4
        /*0034*/ 	.byte	0x02, 0x4a
	.zero		1
	.zero		1


	//----- nvinfo : EIATTR_EXIT_INSTR_OFFSETS
	.align		4
        /*0038*/ 	.byte	0x04, 0x1c
        /*003a*/ 	.short	(.L_25 - .L_24)


	//   ....[0]....
.L_24:
        /*003c*/ 	.word	0x00000080


	//   ....[1]....
        /*0040*/ 	.word	0x00000100


	//----- nvinfo : EIATTR_CBANK_PARAM_SIZE
	.align		4
.L_25:
        /*0044*/ 	.byte	0x03, 0x19
        /*0046*/ 	.short	0x0010


	//----- nvinfo : EIATTR_PARAM_CBANK
	.align		4
        /*0048*/ 	.byte	0x04, 0x0a
        /*004a*/ 	.short	(.L_27 - .L_26)
	.align		4
.L_26:
        /*004c*/ 	.word	index@(.nv.constant0._Z12squareKernelIdEvPT_m)
        /*0050*/ 	.short	0x0380
        /*0052*/ 	.short	0x0010


	//----- nvinfo : EIATTR_SW_WAR
	.align		4
.L_27:
        /*0054*/ 	.byte	0x04, 0x36
        /*0056*/ 	.short	(.L_29 - .L_28)
.L_28:
        /*0058*/ 	.word	0x00000008
.L_29:


//--------------------- .nv.info._Z12squareKernelIfEvPT_m --------------------------
	.section	.nv.info._Z12squareKernelIfEvPT_m,"",@"SHT_CUDA_INFO"
	.sectionflags	@""
	.align	4


	//----- nvinfo : EIATTR_CUDA_API_VERSION
	.align		4
        /*0000*/ 	.byte	0x04, 0x37
        /*0002*/ 	.short	(.L_31 - .L_30)
.L_30:
        /*0004*/ 	.word	0x00000082


	//----- nvinfo : EIATTR_KPARAM_INFO
	.align		4
.L_31:
        /*0008*/ 	.byte	0x04, 0x17
        /*000a*/ 	.short	(.L_33 - .L_32)
.L_32:
        /*000c*/ 	.word	0x00000000
        /*0010*/ 	.short	0x0001
        /*0012*/ 	.short	0x0008
        /*0014*/ 	.byte	0x00, 0xf0, 0x21, 0x00


	//----- nvinfo : EIATTR_KPARAM_INFO
	.align		4
.L_33:
        /*0018*/ 	.byte	0x04, 0x17
        /*001a*/ 	.short	(.L_35 - .L_34)
.L_34:
        /*001c*/ 	.word	0x00000000
        /*0020*/ 	.short	0x0000
        /*0022*/ 	.short	0x0000
        /*0024*/ 	.byte	0x00, 0xf5, 0x21, 0x00


	//----- nvinfo : EIATTR_SPARSE_MMA_MASK
	.align		4
.L_35:
        /*0028*/ 	.byte	0x03, 0x50
        /*002a*/ 	.short	0x0000


	//----- nvinfo : EIATTR_MAXREG_COUNT
	.align		4
        /*002c*/ 	.byte	0x03, 0x1b
        /*002e*/ 	.short	0x00ff


	//----- nvinfo : EIATTR_MERCURY_ISA_VERSION
	.align		4
        /*0030*/ 	.byte	0x03, 0x5f
        /*0032*/ 	.short	0x0101


	//----- nvinfo : EIATTR_VRC_CTA_INIT_COUNT
	.align		4
        /*0034*/ 	.byte	0x02, 0x4a
	.zero		1
	.zero		1


	//----- nvinfo : EIATTR_EXIT_INSTR_OFFSETS
	.align		4
        /*0038*/ 	.byte	0x04, 0x1c
        /*003a*/ 	.short	(.L_37 - .L_36)


	//   ....[0]....
.L_36:
        /*003c*/ 	.word	0x00000080


	//   ....[1]....
        /*0040*/ 	.word	0x00000100


	//----- nvinfo : EIATTR_CBANK_PARAM_SIZE
	.align		4
.L_37:
        /*0044*/ 	.byte	0x03, 0x19
        /*0046*/ 	.short	0x0010


	//----- nvinfo : EIATTR_PARAM_CBANK
	.align		4
        /*0048*/ 	.byte	0x04, 0x0a
        /*004a*/ 	.short	(.L_39 - .L_38)
	.align		4
.L_38:
        /*004c*/ 	.word	index@(.nv.constant0._Z12squareKernelIfEvPT_m)
        /*0050*/ 	.short	0x0380
        /*0052*/ 	.short	0x0010


	//----- nvinfo : EIATTR_SW_WAR
	.align		4
.L_39:
        /*0054*/ 	.byte	0x04, 0x36
        /*0056*/ 	.short	(.L_41 - .L_40)
.L_40:
        /*0058*/ 	.word	0x00000008
.L_41:


//--------------------- .nv.info._Z12squareKernelIiEvPT_m --------------------------
	.section	.nv.info._Z12squareKernelIiEvPT_m,"",@"SHT_CUDA_INFO"
	.sectionflags	@""
	.align	4


	//----- nvinfo : EIATTR_CUDA_API_VERSION
	.align		4
        /*0000*/ 	.byte	0x04, 0x37
        /*0002*/ 	.short	(.L_43 - .L_42)
.L_42:
        /*0004*/ 	.word	0x00000082


	//----- nvinfo : EIATTR_KPARAM_INFO
	.align		4
.L_43:
        /*0008*/ 	.byte	0x04, 0x17
        /*000a*/ 	.short	(.L_45 - .L_44)
.L_44:
        /*000c*/ 	.word	0x00000000
        /*0010*/ 	.short	0x0001
        /*0012*/ 	.short	0x0008
        /*0014*/ 	.byte	0x00, 0xf0, 0x21, 0x00


	//----- nvinfo : EIATTR_KPARAM_INFO
	.align		4
.L_45:
        /*0018*/ 	.byte	0x04, 0x17
        /*001a*/ 	.short	(.L_47 - .L_46)
.L_46:
        /*001c*/ 	.word	0x00000000
        /*0020*/ 	.short	0x0000
        /*0022*/ 	.short	0x0000
        /*0024*/ 	.byte	0x00, 0xf5, 0x21, 0x00


	//----- nvinfo : EIATTR_SPARSE_MMA_MASK
	.align		4
.L_47:
        /*0028*/ 	.byte	0x03, 0x50
        /*002a*/ 	.short	0x0000


	//----- nvinfo : EIATTR_MAXREG_COUNT
	.align		4
        /*002c*/ 	.byte	0x03, 0x1b
        /*002e*/ 	.short	0x00ff


	//----- nvinfo : EIATTR_MERCURY_ISA_VERSION
	.align		4
        /*0030*/ 	.byte	0x03, 0x5f
        /*0032*/ 	.short	0x0101


	//----- nvinfo : EIATTR_VRC_CTA_INIT_COUNT
	.align		4
        /*0034*/ 	.byte	0x02, 0x4a
	.zero		1
	.zero		1


	//----- nvinfo : EIATTR_EXIT_INSTR_OFFSETS
	.align		4
        /*0038*/ 	.byte	0x04, 0x1c
        /*003a*/ 	.short	(.L_49 - .L_48)


	//   ....[0]....
.L_48:
        /*003c*/ 	.word	0x00000080


	//   ....[1]....
        /*0040*/ 	.word	0x00000100


	//----- nvinfo : EIATTR_CBANK_PARAM_SIZE
	.align		4
.L_49:
        /*0044*/ 	.byte	0x03, 0x19
        /*0046*/ 	.short	0x0010


	//----- nvinfo : EIATTR_PARAM_CBANK
	.align		4
        /*0048*/ 	.byte	0x04, 0x0a
        /*004a*/ 	.short	(.L_51 - .L_50)
	.align		4
.L_50:
        /*004c*/ 	.word	index@(.nv.constant0._Z12squareKernelIiEvPT_m)
        /*0050*/ 	.short	0x0380
        /*0052*/ 	.short	0x0010


	//----- nvinfo : EIATTR_SW_WAR
	.align		4
.L_51:
        /*0054*/ 	.byte	0x04, 0x36
        /*0056*/ 	.short	(.L_53 - .L_52)
.L_52:
        /*0058*/ 	.word	0x00000008
.L_53:


//--------------------- .nv.callgraph             --------------------------
	.section	.nv.callgraph,"",@"SHT_CUDA_CALLGRAPH"
	.align	4
	.sectionentsize	8
	.align		4
        /*0000*/ 	.word	0x00000000
	.align		4
        /*0004*/ 	.word	0xffffffff
	.align		4
        /*0008*/ 	.word	0x00000000
	.align		4
        /*000c*/ 	.word	0xfffffffe
	.align		4
        /*0010*/ 	.word	0x00000000
	.align		4
        /*0014*/ 	.word	0xfffffffd
	.align		4
        /*0018*/ 	.word	0x00000000
	.align		4
        /*001c*/ 	.word	0xfffffffc


//--------------------- .text._Z12squareKernelIdEvPT_m --------------------------
	.section	.text._Z12squareKernelIdEvPT_m,"ax",@progbits
	.align	128
        .global         _Z12squareKernelIdEvPT_m
        .type           _Z12squareKernelIdEvPT_m,@function
        .size           _Z12squareKernelIdEvPT_m,(.L_x_3 - _Z12squareKernelIdEvPT_m)
        .other          _Z12squareKernelIdEvPT_m,@"STO_CUDA_ENTRY STV_DEFAULT"
_Z12squareKernelIdEvPT_m:
.text._Z12squareKernelIdEvPT_m:
[----:B------:R-:W-:Y:S01]  /*0000*/  LDC R1, c[0x0][0x37c] ;  /* 0x0000df00ff017b82 */ /* 0x000fe20000000800 */
[----:B------:R-:W0:Y:S07]  /*0010*/  S2R R3, SR_TID.X ;  /* 0x0000000000037919 */ /* 0x000e2e0000002100 */
[----:B------:R-:W0:Y:S01]  /*0020*/  S2UR UR4, SR_CTAID.X ;  /* 0x00000000000479c3 */ /* 0x000e220000002500 */
[----:B------:R-:W1:Y:S07]  /*0030*/  LDCU.64 UR6, c[0x0][0x388] ;  /* 0x00007100ff0677ac */ /* 0x000e6e0008000a00 */
[----:B------:R-:W0:Y:S02]  /*0040*/  LDC R0, c[0x0][0x360] ;  /* 0x0000d800ff007b82 */ /* 0x000e240000000800 */
[----:B0-----:R-:W-:-:S05]  /*0050*/  IMAD R0, R0, UR4, R3 ;  /* 0x0000000400007c24 */ /* 0x001fca000f8e0203 */
[----:B-1----:R-:W-:-:S04]  /*0060*/  ISETP.GE.U32.AND P0, PT, R0, UR6, PT ;  /* 0x0000000600007c0c */ /* 0x002fc8000bf06070 */
[----:B------:R-:W-:-:S13]  /*0070*/  ISETP.GE.U32.AND.EX P0, PT, RZ, UR7, PT, P0 ;  /* 0x00000007ff007c0c */ /* 0x000fda000bf06100 */
[----:B------:R-:W-:Y:S05]  /*0080*/  @P0 EXIT ;  /* 0x000000000000094d */ /* 0x000fea0003800000 */
[----:B------:R-:W0:Y:S01]  /*0090*/  LDCU.64 UR6, c[0x0][0x380] ;  /* 0x00007000ff0677ac */ /* 0x000e220008000a00 */
[----:B------:R-:W1:Y:S01]  /*00a0*/  LDCU.64 UR4, c[0x0][0x358] ;  /* 0x00006b00ff0477ac */ /* 0x000e620008000a00 */
[----:B0-----:R-:W-:-:S04]  /*00b0*/  LEA R2, P0, R0, UR6, 0x3 ;  /* 0x0000000600027c11 */ /* 0x001fc8000f8018ff */
[----:B------:R-:W-:-:S05]  /*00c0*/  LEA.HI.X R3, R0, UR7, RZ, 0x3, P0 ;  /* 0x0000000700037c11 */ /* 0x000fca00080f1cff */
[----:B-1----:R-:W2:Y:S02]  /*00d0*/  LDG.E.64 R4, desc[UR4][R2.64] ;  /* 0x0000000402047981 */ /* 0x002ea4000c1e1b00 */
[----:B--2---:R-:W-:-:S07]  /*00e0*/  DMUL R4, R4, R4 ;  /* 0x0000000404047228 */ /* 0x004fce0000000000 */
[----:B------:R-:W-:Y:S01]  /*00f0*/  STG.E.64 desc[UR4][R2.64], R4 ;  /* 0x0000000402007986 */ /* 0x000fe2000c101b04 */
[----:B------:R-:W-:Y:S05]  /*0100*/  EXIT ;  /* 0x000000000000794d */ /* 0x000fea0003800000 */
.L_x_0:
[----:B------:R-:W-:-:S00]  /*0110*/  BRA `(.L_x_0) ;  /* 0xfffffffc00fc7947 */ /* 0x000fc0000383ffff */
[----:B------:R-:W-:-:S00]  /*0120*/  NOP ;  /* 0x0000000000007918 */ /* 0x000fc00000000000 */
        /* <DEDUP_REMOVED lines=13> */
.L_x_3:


//--------------------- .text._Z12squareKernelIfEvPT_m --------------------------
	.section	.text._Z12squareKernelIfEvPT_m,"ax",@progbits
	.align	128
        .global         _Z12squareKernelIfEvPT_m
        .type           _Z12squareKernelIfEvPT_m,@function
        .size           _Z12squareKernelIfEvPT_m,(.L_x_4 - _Z12squareKernelIfEvPT_m)
        .other          _Z12squareKernelIfEvPT_m,@"STO_CUDA_ENTRY STV_DEFAULT"
_Z12squareKernelIfEvPT_m:
.text._Z12squareKernelIfEvPT_m:
        /* <DEDUP_REMOVED lines=13> */
[----:B-1----:R-:W2:Y:S02]  /*00d0*/  LDG.E R0, desc[UR4][R2.64] ;  /* 0x0000000402007981 */ /* 0x002ea4000c1e1900 */
[----:B--2---:R-:W-:-:S05]  /*00e0*/  FMUL R5, R0, R0 ;  /* 0x0000000000057220 */ /* 0x004fca0000400000 */
[----:B------:R-:W-:Y:S01]  /*00f0*/  STG.E desc[UR4][R2.64], R5 ;  /* 0x0000000502007986 */ /* 0x000fe2000c101904 */
[----:B------:R-:W-:Y:S05]  /*0100*/  EXIT ;  /* 0x000000000000794d */ /* 0x000fea0003800000 */
.L_x_1:
        /* <DEDUP_REMOVED lines=15> */
.L_x_4:


//--------------------- .text._Z12squareKernelIiEvPT_m --------------------------
	.section	.text._Z12squareKernelIiEvPT_m,"ax",@progbits
	.align	128
        .global         _Z12squareKernelIiEvPT_m
        .type           _Z12squareKernelIiEvPT_m,@function
        .size           _Z12squareKernelIiEvPT_m,(.L_x_5 - _Z12squareKernelIiEvPT_m)
        .other          _Z12squareKernelIiEvPT_m,@"STO_CUDA_ENTRY STV_DEFAULT"
_Z12squareKernelIiEvPT_m:
.text._Z12squareKernelIiEvPT_m:
        /* <DEDUP_REMOVED lines=14> */
[----:B--2---:R-:W-:-:S05]  /*00e0*/  IMAD R5, R0, R0, RZ ;  /* 0x0000000000057224 */ /* 0x004fca00078e02ff */
[----:B------:R-:W-:Y:S01]  /*00f0*/  STG.E desc[UR4][R2.64], R5 ;  /* 0x0000000502007986 */ /* 0x000fe2000c101904 */
[----:B------:R-:W-:Y:S05]  /*0100*/  EXIT ;  /* 0x000000000000794d */ /* 0x000fea0003800000 */
.L_x_2:
        /* <DEDUP_REMOVED lines=15> */
.L_x_5:


//--------------------- .nv.shared.reserved.0     --------------------------
	.section	.nv.shared.reserved.0,"aw",@nobits
	.weak		__nv_reservedSMEM_offset_0_alias
	.size		__nv_reservedSMEM_offset_0_alias, 0, 64
	.other		__nv_reservedSMEM_offset_0_alias,@"STO_CUDA_RESERVED_SHARED STV_DEFAULT"
__nv_reservedSMEM_offset_0_alias:
	.zero		0
	.zero		64


//--------------------- .nv.constant0._Z12squareKernelIdEvPT_m --------------------------
	.section	.nv.constant0._Z12squareKernelIdEvPT_m,"a",@progbits
	.sectionflags	@""
	.align	4
.nv.constant0._Z12squareKernelIdEvPT_m:
	.zero		912


//--------------------- .nv.constant0._Z12squareKernelIfEvPT_m --------------------------
	.section	.nv.constant0._Z12squareKernelIfEvPT_m,"a",@progbits
	.sectionflags	@""
	.align	4
.nv.constant0._Z12squareKernelIfEvPT_m:
	.zero		912


//--------------------- .nv.constant0._Z12squareKernelIiEvPT_m --------------------------
	.section	.nv.constant0._Z12squareKernelIiEvPT_m,"a",@progbits
	.sectionflags	@""
	.align	4
.nv.constant0._Z12squareKernelIiEvPT_m:
	.zero		912


//--------------------- SYMBOLS --------------------------

	.type		.nv.reservedSmem.offset0,@object
	.size		.nv.reservedSmem.offset0,0x4
